//
// Generated by NVIDIA NVVM Compiler
//
// Compiler Build ID: CL-36424714
// Cuda compilation tools, release 13.0, V13.0.88
// Based on NVVM 20.0.0
//

.version 9.0
.target sm_100
.address_size 64

	// .globl	_Z14selection_sortPiii

.visible .entry _Z14selection_sortPiii(
	.param .u64 .ptr .align 1 _Z14selection_sortPiii_param_0,
	.param .u32 _Z14selection_sortPiii_param_1,
	.param .u32 _Z14selection_sortPiii_param_2
)
{
	.reg .pred 	%p<26>;
	.reg .b16 	%rs<19>;
	.reg .b32 	%r<88>;
	.reg .b64 	%rd<14>;

	ld.param.u64 	%rd8, [_Z14selection_sortPiii_param_0];
	ld.param.u32 	%r60, [_Z14selection_sortPiii_param_1];
	ld.param.u32 	%r61, [_Z14selection_sortPiii_param_2];
	cvta.to.global.u64 	%rd1, %rd8;
	setp.ge.s32 	%p1, %r60, %r61;
	@%p1 bra 	$L__BB0_41;
	add.s32 	%r1, %r60, 1;
	cvt.u16.u32 	%rs1, %r60;
	add.s64 	%rd2, %rd1, 16;
	mov.b32 	%r70, 0;
	mov.b16 	%rs17, 0;
	mov.u16 	%rs18, %rs17;
	mov.u32 	%r71, %r60;
$L__BB0_2:
	mov.u32 	%r81, %r71;
	add.s32 	%r71, %r1, %r70;
	max.s32 	%r5, %r61, %r71;
	add.s32 	%r63, %r60, %r70;
	sub.s32 	%r6, %r5, %r63;
	mul.wide.s32 	%rd9, %r81, 4;
	add.s64 	%rd3, %rd1, %rd9;
	sub.s32 	%r64, %r63, %r5;
	setp.gt.u32 	%p2, %r64, -8;
	@%p2 bra 	$L__BB0_21;
	and.b32  	%r65, %r6, -8;
	neg.s32 	%r72, %r65;
$L__BB0_4:
	.pragma "nounroll";
	mul.wide.s32 	%rd10, %r81, 4;
	add.s64 	%rd4, %rd2, %rd10;
	ld.global.u32 	%r75, [%rd3];
	ld.global.u32 	%r11, [%rd4+-12];
	setp.le.s32 	%p3, %r75, %r11;
	@%p3 bra 	$L__BB0_6;
	st.global.u32 	[%rd3], %r11;
	st.global.u32 	[%rd4+-12], %r75;
	ld.global.u32 	%r75, [%rd3];
$L__BB0_6:
	ld.global.u32 	%r14, [%rd4+-8];
	setp.le.s32 	%p4, %r75, %r14;
	@%p4 bra 	$L__BB0_8;
	st.global.u32 	[%rd3], %r14;
	st.global.u32 	[%rd4+-8], %r75;
	ld.global.u32 	%r75, [%rd3];
$L__BB0_8:
	ld.global.u32 	%r17, [%rd4+-4];
	setp.le.s32 	%p5, %r75, %r17;
	@%p5 bra 	$L__BB0_10;
	st.global.u32 	[%rd3], %r17;
	st.global.u32 	[%rd4+-4], %r75;
	ld.global.u32 	%r75, [%rd3];
$L__BB0_10:
	ld.global.u32 	%r20, [%rd4];
	setp.le.s32 	%p6, %r75, %r20;
	@%p6 bra 	$L__BB0_12;
	st.global.u32 	[%rd3], %r20;
	st.global.u32 	[%rd4], %r75;
	ld.global.u32 	%r75, [%rd3];
$L__BB0_12:
	ld.global.u32 	%r23, [%rd4+4];
	setp.le.s32 	%p7, %r75, %r23;
	@%p7 bra 	$L__BB0_14;
	st.global.u32 	[%rd3], %r23;
	st.global.u32 	[%rd4+4], %r75;
	ld.global.u32 	%r75, [%rd3];
$L__BB0_14:
	ld.global.u32 	%r26, [%rd4+8];
	setp.le.s32 	%p8, %r75, %r26;
	@%p8 bra 	$L__BB0_16;
	st.global.u32 	[%rd3], %r26;
	st.global.u32 	[%rd4+8], %r75;
	ld.global.u32 	%r75, [%rd3];
$L__BB0_16:
	ld.global.u32 	%r29, [%rd4+12];
	setp.le.s32 	%p9, %r75, %r29;
	@%p9 bra 	$L__BB0_18;
	st.global.u32 	[%rd3], %r29;
	st.global.u32 	[%rd4+12], %r75;
	ld.global.u32 	%r75, [%rd3];
$L__BB0_18:
	ld.global.u32 	%r32, [%rd4+16];
	setp.le.s32 	%p10, %r75, %r32;
	@%p10 bra 	$L__BB0_20;
	st.global.u32 	[%rd3], %r32;
	st.global.u32 	[%rd4+16], %r75;
$L__BB0_20:
	add.s32 	%r72, %r72, 8;
	add.s32 	%r81, %r81, 8;
	setp.ne.s32 	%p11, %r72, 0;
	@%p11 bra 	$L__BB0_4;
$L__BB0_21:
	and.b32  	%r66, %r6, 7;
	setp.eq.s32 	%p12, %r66, 0;
	@%p12 bra 	$L__BB0_40;
	cvt.u16.u32 	%rs10, %r5;
	add.s16 	%rs11, %rs18, %rs1;
	sub.s16 	%rs12, %rs10, %rs11;
	cvt.u32.u16 	%r67, %rs12;
	and.b32  	%r36, %r67, 7;
	add.s32 	%r68, %r36, -1;
	setp.lt.u32 	%p13, %r68, 3;
	@%p13 bra 	$L__BB0_31;
	ld.global.u32 	%r83, [%rd3];
	mul.wide.s32 	%rd11, %r81, 4;
	add.s64 	%rd5, %rd1, %rd11;
	ld.global.u32 	%r38, [%rd5+4];
	setp.le.s32 	%p14, %r83, %r38;
	@%p14 bra 	$L__BB0_25;
	st.global.u32 	[%rd3], %r38;
	st.global.u32 	[%rd5+4], %r83;
	ld.global.u32 	%r83, [%rd3];
$L__BB0_25:
	ld.global.u32 	%r41, [%rd5+8];
	setp.le.s32 	%p15, %r83, %r41;
	@%p15 bra 	$L__BB0_27;
	st.global.u32 	[%rd3], %r41;
	st.global.u32 	[%rd5+8], %r83;
	ld.global.u32 	%r83, [%rd3];
$L__BB0_27:
	ld.global.u32 	%r44, [%rd5+12];
	setp.le.s32 	%p16, %r83, %r44;
	@%p16 bra 	$L__BB0_29;
	st.global.u32 	[%rd3], %r44;
	st.global.u32 	[%rd5+12], %r83;
	ld.global.u32 	%r83, [%rd3];
$L__BB0_29:
	add.s32 	%r81, %r81, 4;
	ld.global.u32 	%r48, [%rd5+16];
	setp.le.s32 	%p17, %r83, %r48;
	@%p17 bra 	$L__BB0_31;
	st.global.u32 	[%rd3], %r48;
	st.global.u32 	[%rd5+16], %r83;
$L__BB0_31:
	and.b32  	%r69, %r36, 3;
	setp.eq.s32 	%p18, %r69, 0;
	@%p18 bra 	$L__BB0_40;
	add.s16 	%rs14, %rs17, %rs1;
	sub.s16 	%rs5, %rs10, %rs14;
	and.b16  	%rs15, %rs5, 3;
	setp.eq.s16 	%p19, %rs15, 1;
	@%p19 bra 	$L__BB0_37;
	ld.global.u32 	%r86, [%rd3];
	mul.wide.s32 	%rd12, %r81, 4;
	add.s64 	%rd6, %rd1, %rd12;
	ld.global.u32 	%r51, [%rd6+4];
	setp.le.s32 	%p20, %r86, %r51;
	@%p20 bra 	$L__BB0_35;
	st.global.u32 	[%rd3], %r51;
	st.global.u32 	[%rd6+4], %r86;
	ld.global.u32 	%r86, [%rd3];
$L__BB0_35:
	add.s32 	%r81, %r81, 2;
	ld.global.u32 	%r55, [%rd6+8];
	setp.le.s32 	%p21, %r86, %r55;
	@%p21 bra 	$L__BB0_37;
	st.global.u32 	[%rd3], %r55;
	st.global.u32 	[%rd6+8], %r86;
$L__BB0_37:
	and.b16  	%rs16, %rs5, 1;
	setp.eq.b16 	%p22, %rs16, 1;
	not.pred 	%p23, %p22;
	@%p23 bra 	$L__BB0_40;
	ld.global.u32 	%r57, [%rd3];
	mul.wide.s32 	%rd13, %r81, 4;
	add.s64 	%rd7, %rd1, %rd13;
	ld.global.u32 	%r58, [%rd7+4];
	setp.le.s32 	%p24, %r57, %r58;
	@%p24 bra 	$L__BB0_40;
	st.global.u32 	[%rd3], %r58;
	st.global.u32 	[%rd7+4], %r57;
$L__BB0_40:
	setp.ne.s32 	%p25, %r71, %r61;
	add.s32 	%r70, %r70, 1;
	add.s16 	%rs18, %rs18, 1;
	add.s16 	%rs17, %rs17, 1;
	@%p25 bra 	$L__BB0_2;
$L__BB0_41:
	ret;

}
	// .globl	_Z9partitionPiiiiS_S_
.visible .entry _Z9partitionPiiiiS_S_(
	.param .u64 .ptr .align 1 _Z9partitionPiiiiS_S__param_0,
	.param .u32 _Z9partitionPiiiiS_S__param_1,
	.param .u32 _Z9partitionPiiiiS_S__param_2,
	.param .u32 _Z9partitionPiiiiS_S__param_3,
	.param .u64 .ptr .align 1 _Z9partitionPiiiiS_S__param_4,
	.param .u64 .ptr .align 1 _Z9partitionPiiiiS_S__param_5
)
{
	.reg .pred 	%p<25>;
	.reg .b32 	%r<106>;
	.reg .b64 	%rd<43>;

	ld.param.u64 	%rd5, [_Z9partitionPiiiiS_S__param_0];
	ld.param.u32 	%r62, [_Z9partitionPiiiiS_S__param_1];
	ld.param.u32 	%r63, [_Z9partitionPiiiiS_S__param_2];
	ld.param.u32 	%r61, [_Z9partitionPiiiiS_S__param_3];
	ld.param.u64 	%rd6, [_Z9partitionPiiiiS_S__param_4];
	ld.param.u64 	%rd7, [_Z9partitionPiiiiS_S__param_5];
	cvta.to.global.u64 	%rd1, %rd5;
	cvta.to.global.u64 	%rd2, %rd6;
	cvta.to.global.u64 	%rd3, %rd7;
	sub.s32 	%r64, %r63, %r62;
	add.s32 	%r65, %r64, 1;
	shr.s32 	%r66, %r65, 31;
	shr.u32 	%r67, %r66, 22;
	add.s32 	%r68, %r65, %r67;
	shr.s32 	%r69, %r68, 10;
	mov.u32 	%r70, %tid.x;
	mad.lo.s32 	%r89, %r69, %r70, %r62;
	add.s32 	%r71, %r69, %r89;
	add.s32 	%r72, %r71, -1;
	setp.eq.s32 	%p1, %r70, 1023;
	selp.b32 	%r2, %r63, %r72, %p1;
	setp.lt.s32 	%p2, %r2, %r89;
	@%p2 bra 	$L__BB1_38;
	sub.s32 	%r4, %r2, %r89;
	add.s32 	%r3, %r4, 1;
	and.b32  	%r5, %r3, 7;
	setp.lt.u32 	%p3, %r4, 7;
	mov.u32 	%r93, %r89;
	@%p3 bra 	$L__BB1_4;
	and.b32  	%r73, %r3, -8;
	neg.s32 	%r92, %r73;
	mov.u32 	%r93, %r89;
$L__BB1_3:
	.pragma "nounroll";
	mul.wide.s32 	%rd8, %r93, 4;
	add.s64 	%rd9, %rd3, %rd8;
	mov.b32 	%r74, -999;
	st.global.u32 	[%rd9], %r74;
	add.s64 	%rd10, %rd2, %rd8;
	st.global.u32 	[%rd10], %r74;
	st.global.u32 	[%rd9+4], %r74;
	st.global.u32 	[%rd10+4], %r74;
	st.global.u32 	[%rd9+8], %r74;
	st.global.u32 	[%rd10+8], %r74;
	st.global.u32 	[%rd9+12], %r74;
	st.global.u32 	[%rd10+12], %r74;
	st.global.u32 	[%rd9+16], %r74;
	st.global.u32 	[%rd10+16], %r74;
	st.global.u32 	[%rd9+20], %r74;
	st.global.u32 	[%rd10+20], %r74;
	st.global.u32 	[%rd9+24], %r74;
	st.global.u32 	[%rd10+24], %r74;
	st.global.u32 	[%rd9+28], %r74;
	st.global.u32 	[%rd10+28], %r74;
	add.s32 	%r93, %r93, 8;
	add.s32 	%r92, %r92, 8;
	setp.eq.s32 	%p4, %r92, 0;
	@%p4 bra 	$L__BB1_4;
	bra.uni 	$L__BB1_3;
$L__BB1_4:
	setp.eq.s32 	%p5, %r5, 0;
	@%p5 bra 	$L__BB1_12;
	and.b32  	%r8, %r3, 3;
	setp.lt.u32 	%p6, %r5, 4;
	@%p6 bra 	$L__BB1_7;
	mul.wide.s32 	%rd11, %r93, 4;
	add.s64 	%rd12, %rd3, %rd11;
	mov.b32 	%r75, -999;
	st.global.u32 	[%rd12], %r75;
	add.s64 	%rd13, %rd2, %rd11;
	st.global.u32 	[%rd13], %r75;
	st.global.u32 	[%rd12+4], %r75;
	st.global.u32 	[%rd13+4], %r75;
	st.global.u32 	[%rd12+8], %r75;
	st.global.u32 	[%rd13+8], %r75;
	st.global.u32 	[%rd12+12], %r75;
	st.global.u32 	[%rd13+12], %r75;
	add.s32 	%r93, %r93, 4;
$L__BB1_7:
	setp.eq.s32 	%p7, %r8, 0;
	@%p7 bra 	$L__BB1_12;
	setp.eq.s32 	%p8, %r8, 1;
	@%p8 bra 	$L__BB1_10;
	mul.wide.s32 	%rd14, %r93, 4;
	add.s64 	%rd15, %rd3, %rd14;
	mov.b32 	%r76, -999;
	st.global.u32 	[%rd15], %r76;
	add.s64 	%rd16, %rd2, %rd14;
	st.global.u32 	[%rd16], %r76;
	st.global.u32 	[%rd15+4], %r76;
	st.global.u32 	[%rd16+4], %r76;
	add.s32 	%r93, %r93, 2;
$L__BB1_10:
	and.b32  	%r77, %r3, 1;
	setp.eq.b32 	%p9, %r77, 1;
	not.pred 	%p10, %p9;
	@%p10 bra 	$L__BB1_12;
	mul.wide.s32 	%rd17, %r93, 4;
	add.s64 	%rd18, %rd3, %rd17;
	mov.b32 	%r78, -999;
	st.global.u32 	[%rd18], %r78;
	add.s64 	%rd19, %rd2, %rd17;
	st.global.u32 	[%rd19], %r78;
$L__BB1_12:
	and.b32  	%r13, %r3, 3;
	setp.eq.s32 	%p11, %r13, 0;
	mov.u32 	%r105, %r89;
	mov.u32 	%r97, %r89;
	@%p11 bra 	$L__BB1_19;
	neg.s32 	%r83, %r13;
	mov.u32 	%r105, %r89;
	mov.u32 	%r97, %r89;
$L__BB1_14:
	.pragma "nounroll";
	mul.wide.s32 	%rd20, %r89, 4;
	add.s64 	%rd21, %rd1, %rd20;
	ld.global.u32 	%r19, [%rd21];
	setp.lt.s32 	%p12, %r19, %r61;
	@%p12 bra 	$L__BB1_17;
	setp.le.s32 	%p13, %r19, %r61;
	@%p13 bra 	$L__BB1_18;
	add.s32 	%r20, %r105, 1;
	mul.wide.s32 	%rd22, %r105, 4;
	add.s64 	%rd23, %rd3, %rd22;
	st.global.u32 	[%rd23], %r19;
	mov.u32 	%r105, %r20;
	bra.uni 	$L__BB1_18;
$L__BB1_17:
	add.s32 	%r21, %r97, 1;
	mul.wide.s32 	%rd24, %r97, 4;
	add.s64 	%rd25, %rd2, %rd24;
	st.global.u32 	[%rd25], %r19;
	mov.u32 	%r97, %r21;
$L__BB1_18:
	add.s32 	%r89, %r89, 1;
	add.s32 	%r83, %r83, 1;
	setp.ne.s32 	%p14, %r83, 0;
	@%p14 bra 	$L__BB1_14;
$L__BB1_19:
	setp.lt.u32 	%p15, %r4, 3;
	@%p15 bra 	$L__BB1_38;
	sub.s32 	%r95, %r89, %r2;
	add.s32 	%r94, %r89, -1;
$L__BB1_21:
	add.s32 	%r79, %r94, 1;
	mul.wide.s32 	%rd26, %r79, 4;
	add.s64 	%rd4, %rd1, %rd26;
	ld.global.u32 	%r39, [%rd4];
	setp.ge.s32 	%p16, %r39, %r61;
	@%p16 bra 	$L__BB1_23;
	add.s32 	%r40, %r97, 1;
	mul.wide.s32 	%rd29, %r97, 4;
	add.s64 	%rd30, %rd2, %rd29;
	st.global.u32 	[%rd30], %r39;
	mov.u32 	%r97, %r40;
	bra.uni 	$L__BB1_25;
$L__BB1_23:
	setp.le.s32 	%p17, %r39, %r61;
	@%p17 bra 	$L__BB1_25;
	add.s32 	%r41, %r105, 1;
	mul.wide.s32 	%rd27, %r105, 4;
	add.s64 	%rd28, %rd3, %rd27;
	st.global.u32 	[%rd28], %r39;
	mov.u32 	%r105, %r41;
$L__BB1_25:
	ld.global.u32 	%r44, [%rd4+4];
	setp.lt.s32 	%p18, %r44, %r61;
	@%p18 bra 	$L__BB1_28;
	setp.le.s32 	%p19, %r44, %r61;
	@%p19 bra 	$L__BB1_29;
	add.s32 	%r45, %r105, 1;
	mul.wide.s32 	%rd31, %r105, 4;
	add.s64 	%rd32, %rd3, %rd31;
	st.global.u32 	[%rd32], %r44;
	mov.u32 	%r105, %r45;
	bra.uni 	$L__BB1_29;
$L__BB1_28:
	add.s32 	%r46, %r97, 1;
	mul.wide.s32 	%rd33, %r97, 4;
	add.s64 	%rd34, %rd2, %rd33;
	st.global.u32 	[%rd34], %r44;
	mov.u32 	%r97, %r46;
$L__BB1_29:
	ld.global.u32 	%r49, [%rd4+8];
	setp.lt.s32 	%p20, %r49, %r61;
	@%p20 bra 	$L__BB1_32;
	setp.le.s32 	%p21, %r49, %r61;
	@%p21 bra 	$L__BB1_33;
	add.s32 	%r50, %r105, 1;
	mul.wide.s32 	%rd35, %r105, 4;
	add.s64 	%rd36, %rd3, %rd35;
	st.global.u32 	[%rd36], %r49;
	mov.u32 	%r105, %r50;
	bra.uni 	$L__BB1_33;
$L__BB1_32:
	add.s32 	%r51, %r97, 1;
	mul.wide.s32 	%rd37, %r97, 4;
	add.s64 	%rd38, %rd2, %rd37;
	st.global.u32 	[%rd38], %r49;
	mov.u32 	%r97, %r51;
$L__BB1_33:
	ld.global.u32 	%r54, [%rd4+12];
	setp.lt.s32 	%p22, %r54, %r61;
	@%p22 bra 	$L__BB1_36;
	setp.le.s32 	%p23, %r54, %r61;
	@%p23 bra 	$L__BB1_37;
	add.s32 	%r55, %r105, 1;
	mul.wide.s32 	%rd39, %r105, 4;
	add.s64 	%rd40, %rd3, %rd39;
	st.global.u32 	[%rd40], %r54;
	mov.u32 	%r105, %r55;
	bra.uni 	$L__BB1_37;
$L__BB1_36:
	add.s32 	%r56, %r97, 1;
	mul.wide.s32 	%rd41, %r97, 4;
	add.s64 	%rd42, %rd2, %rd41;
	st.global.u32 	[%rd42], %r54;
	mov.u32 	%r97, %r56;
$L__BB1_37:
	add.s32 	%r95, %r95, 4;
	add.s32 	%r94, %r94, 4;
	setp.ne.s32 	%p24, %r95, 1;
	@%p24 bra 	$L__BB1_21;
$L__BB1_38:
	ret;

}


// ===== COMPILED SASS (sm_100) =====

	.target	sm_100

	.elftype	@"ET_EXEC"


//--------------------- .note.nv.tkinfo           --------------------------
	.section	.note.nv.tkinfo,"",@"SHT_NOTE"
	.sectionflags	@"SHF_NOTE_NV_TKINFO"
	.tkinfo
        /*0018*/ 	.word	0x00000002
        /*0030*/ 	.string	""
        /*0030*/ 	.string	"ptxas"
        /*0030*/ 	.string	"Cuda compilation tools, release 13.0, V13.0.88"
        /*0030*/ 	.string	"Build cuda_13.0.r13.0/compiler.36424714_0"
        /*0030*/ 	.string	"-arch sm_100 -m 64 "



//--------------------- .note.nv.cuinfo           --------------------------
	.section	.note.nv.cuinfo,"",@"SHT_NOTE"
	.sectionflags	@"SHF_NOTE_NV_CUINFO"
        /*0018*/ 	.short	0x0002
        /*001a*/ 	.short	0x0064
        /*001c*/ 	.short	0x0082
	.zero		2


//--------------------- .nv.info                  --------------------------
	.section	.nv.info,"",@"SHT_CUDA_INFO"
	.align	4


	//----- nvinfo : EIATTR_REGCOUNT
	.align		4
        /*0000*/ 	.byte	0x04, 0x2f
        /*0002*/ 	.short	(.L_1 - .L_0)
	.align		4
.L_0:
        /*0004*/ 	.word	index@(_Z14selection_sortPiii)
        /*0008*/ 	.word	0x00000011


	//----- nvinfo : EIATTR_FRAME_SIZE
	.align		4
.L_1:
        /*000c*/ 	.byte	0x04, 0x11
        /*000e*/ 	.short	(.L_3 - .L_2)
	.align		4
.L_2:
        /*0010*/ 	.word	index@(_Z14selection_sortPiii)
        /*0014*/ 	.word	0x00000000


	//----- nvinfo : EIATTR_REGCOUNT
	.align		4
.L_3:
        /*0018*/ 	.byte	0x04, 0x2f
        /*001a*/ 	.short	(.L_5 - .L_4)
	.align		4
.L_4:
        /*001c*/ 	.word	index@(_Z9partitionPiiiiS_S_)
        /*0020*/ 	.word	0x00000014


	//----- nvinfo : EIATTR_FRAME_SIZE
	.align		4
.L_5:
        /*0024*/ 	.byte	0x04, 0x11
        /*0026*/ 	.short	(.L_7 - .L_6)
	.align		4
.L_6:
        /*0028*/ 	.word	index@(_Z9partitionPiiiiS_S_)
        /*002c*/ 	.word	0x00000000


	//----- nvinfo : EIATTR_MIN_STACK_SIZE
	.align		4
.L_7:
        /*0030*/ 	.byte	0x04, 0x12
        /*0032*/ 	.short	(.L_9 - .L_8)
	.align		4
.L_8:
        /*0034*/ 	.word	index@(_Z9partitionPiiiiS_S_)
        /*0038*/ 	.word	0x00000000


	//----- nvinfo : EIATTR_MIN_STACK_SIZE
	.align		4
.L_9:
        /*003c*/ 	.byte	0x04, 0x12
        /*003e*/ 	.short	(.L_11 - .L_10)
	.align		4
.L_10:
        /*0040*/ 	.word	index@(_Z14selection_sortPiii)
        /*0044*/ 	.word	0x00000000
.L_11:


//--------------------- .nv.compat                --------------------------
	.section	.nv.compat,"",@"SHT_CUDA_COMPAT_INFO"
	.align	4
        /*0000*/ 	.byte	0x02, 0x09, 0x00, 0x00, 0x02, 0x02, 0x01, 0x00, 0x02, 0x05, 0x05, 0x00, 0x03, 0x07, 0x01, 0x01
        /*0010*/ 	.byte	0x02, 0x03, 0x00, 0x00, 0x02, 0x06, 0x01, 0x00, 0x04, 0x0b, 0x08, 0x00, 0x09, 0x00, 0x00, 0x00
        /*0020*/ 	.byte	0x00, 0x00, 0x00, 0x00


//--------------------- .nv.info._Z9partitionPiiiiS_S_ --------------------------
	.section	.nv.info._Z9partitionPiiiiS_S_,"",@"SHT_CUDA_INFO"
	.sectionflags	@""
	.align	4


	//----- nvinfo : EIATTR_CUDA_API_VERSION
	.align		4
        /*0000*/ 	.byte	0x04, 0x37
        /*0002*/ 	.short	(.L_13 - .L_12)
.L_12:
        /*0004*/ 	.word	0x00000082


	//----- nvinfo : EIATTR_KPARAM_INFO
	.align		4
.L_13:
        /*0008*/ 	.byte	0x04, 0x17
        /*000a*/ 	.short	(.L_15 - .L_14)
.L_14:
        /*000c*/ 	.word	0x00000000
        /*0010*/ 	.short	0x0005
        /*0012*/ 	.short	0x0020
        /*0014*/ 	.byte	0x00, 0xf5, 0x21, 0x00


	//----- nvinfo : EIATTR_KPARAM_INFO
	.align		4
.L_15:
        /*0018*/ 	.byte	0x04, 0x17
        /*001a*/ 	.short	(.L_17 - .L_16)
.L_16:
        /*001c*/ 	.word	0x00000000
        /*0020*/ 	.short	0x0004
        /*0022*/ 	.short	0x0018
        /*0024*/ 	.byte	0x00, 0xf5, 0x21, 0x00


	//----- nvinfo : EIATTR_KPARAM_INFO
	.align		4
.L_17:
        /*0028*/ 	.byte	0x04, 0x17
        /*002a*/ 	.short	(.L_19 - .L_18)
.L_18:
        /*002c*/ 	.word	0x00000000
        /*0030*/ 	.short	0x0003
        /*0032*/ 	.short	0x0010
        /*0034*/ 	.byte	0x00, 0xf0, 0x11, 0x00


	//----- nvinfo : EIATTR_KPARAM_INFO
	.align		4
.L_19:
        /*0038*/ 	.byte	0x04, 0x17
        /*003a*/ 	.short	(.L_21 - .L_20)
.L_20:
        /*003c*/ 	.word	0x00000000
        /*0040*/ 	.short	0x0002
        /*0042*/ 	.short	0x000c
        /*0044*/ 	.byte	0x00, 0xf0, 0x11, 0x00


	//----- nvinfo : EIATTR_KPARAM_INFO
	.align		4
.L_21:
        /*0048*/ 	.byte	0x04, 0x17
        /*004a*/ 	.short	(.L_23 - .L_22)
.L_22:
        /*004c*/ 	.word	0x00000000
        /*0050*/ 	.short	0x0001
        /*0052*/ 	.short	0x0008
        /*0054*/ 	.byte	0x00, 0xf0, 0x11, 0x00


	//----- nvinfo : EIATTR_KPARAM_INFO
	.align		4
.L_23:
        /*0058*/ 	.byte	0x04, 0x17
        /*005a*/ 	.short	(.L_25 - .L_24)
.L_24:
        /*005c*/ 	.word	0x00000000
        /*0060*/ 	.short	0x0000
        /*0062*/ 	.short	0x0000
        /*0064*/ 	.byte	0x00, 0xf5, 0x21, 0x00


	//----- nvinfo : EIATTR_SPARSE_MMA_MASK
	.align		4
.L_25:
        /*0068*/ 	.byte	0x03, 0x50
        /*006a*/ 	.short	0x0000


	//----- nvinfo : EIATTR_MAXREG_COUNT
	.align		4
        /*006c*/ 	.byte	0x03, 0x1b
        /*006e*/ 	.short	0x00ff


	//----- nvinfo : EIATTR_MERCURY_ISA_VERSION
	.align		4
        /*0070*/ 	.byte	0x03, 0x5f
        /*0072*/ 	.short	0x0101


	//----- nvinfo : EIATTR_VRC_CTA_INIT_COUNT
	.align		4
        /*0074*/ 	.byte	0x02, 0x4a
	.zero		1
	.zero		1


	//----- nvinfo : EIATTR_EXIT_INSTR_OFFSETS
	.align		4
        /*0078*/ 	.byte	0x04, 0x1c
        /*007a*/ 	.short	(.L_27 - .L_26)


	//   ....[0]....
.L_26:
        /*007c*/ 	.word	0x000000c0


	//   ....[1]....
        /*0080*/ 	.word	0x00000830


	//   ....[2]....
        /*0084*/ 	.word	0x00000ca0


	//----- nvinfo : EIATTR_CRS_STACK_SIZE
	.align		4
.L_27:
        /*0088*/ 	.byte	0x04, 0x1e
        /*008a*/ 	.short	(.L_29 - .L_28)
.L_28:
        /*008c*/ 	.word	0x00000000


	//----- nvinfo : EIATTR_CBANK_PARAM_SIZE
	.align		4
.L_29:
        /*0090*/ 	.byte	0x03, 0x19
        /*0092*/ 	.short	0x0028


	//----- nvinfo : EIATTR_PARAM_CBANK
	.align		4
        /*0094*/ 	.byte	0x04, 0x0a
        /*0096*/ 	.short	(.L_31 - .L_30)
	.align		4
.L_30:
        /*0098*/ 	.word	index@(.nv.constant0._Z9partitionPiiiiS_S_)
        /*009c*/ 	.short	0x0380
        /*009e*/ 	.short	0x0028


	//----- nvinfo : EIATTR_SW_WAR
	.align		4
.L_31:
        /*00a0*/ 	.byte	0x04, 0x36
        /*00a2*/ 	.short	(.L_33 - .L_32)
.L_32:
        /*00a4*/ 	.word	0x00000008
.L_33:


//--------------------- .nv.info._Z14selection_sortPiii --------------------------
	.section	.nv.info._Z14selection_sortPiii,"",@"SHT_CUDA_INFO"
	.sectionflags	@""
	.align	4


	//----- nvinfo : EIATTR_CUDA_API_VERSION
	.align		4
        /*0000*/ 	.byte	0x04, 0x37
        /*0002*/ 	.short	(.L_35 - .L_34)
.L_34:
        /*0004*/ 	.word	0x00000082


	//----- nvinfo : EIATTR_KPARAM_INFO
	.align		4
.L_35:
        /*0008*/ 	.byte	0x04, 0x17
        /*000a*/ 	.short	(.L_37 - .L_36)
.L_36:
        /*000c*/ 	.word	0x00000000
        /*0010*/ 	.short	0x0002
        /*0012*/ 	.short	0x000c
        /*0014*/ 	.byte	0x00, 0xf0, 0x11, 0x00


	//----- nvinfo : EIATTR_KPARAM_INFO
	.align		4
.L_37:
        /*0018*/ 	.byte	0x04, 0x17
        /*001a*/ 	.short	(.L_39 - .L_38)
.L_38:
        /*001c*/ 	.word	0x00000000
        /*0020*/ 	.short	0x0001
        /*0022*/ 	.short	0x0008
        /*0024*/ 	.byte	0x00, 0xf0, 0x11, 0x00


	//----- nvinfo : EIATTR_KPARAM_INFO
	.align		4
.L_39:
        /*0028*/ 	.byte	0x04, 0x17
        /*002a*/ 	.short	(.L_41 - .L_40)
.L_40:
        /*002c*/ 	.word	0x00000000
        /*0030*/ 	.short	0x0000
        /*0032*/ 	.short	0x0000
        /*0034*/ 	.byte	0x00, 0xf5, 0x21, 0x00


	//----- nvinfo : EIATTR_SPARSE_MMA_MASK
	.align		4
.L_41:
        /*0038*/ 	.byte	0x03, 0x50
        /*003a*/ 	.short	0x0000


	//----- nvinfo : EIATTR_MAXREG_COUNT
	.align		4
        /*003c*/ 	.byte	0x03, 0x1b
        /*003e*/ 	.short	0x00ff


	//----- nvinfo : EIATTR_MERCURY_ISA_VERSION
	.align		4
        /*0040*/ 	.byte	0x03, 0x5f
        /*0042*/ 	.short	0x0101


	//----- nvinfo : EIATTR_VRC_CTA_INIT_COUNT
	.align		4
        /*0044*/ 	.byte	0x02, 0x4a
	.zero		1
	.zero		1


	//----- nvinfo : EIATTR_EXIT_INSTR_OFFSETS
	.align		4
        /*0048*/ 	.byte	0x04, 0x1c
        /*004a*/ 	.short	(.L_43 - .L_42)


	//   ....[0]....
.L_42:
        /*004c*/ 	.word	0x00000030


	//   ....[1]....
        /*0050*/ 	.word	0x00000920


	//----- nvinfo : EIATTR_CBANK_PARAM_SIZE
	.align		4
.L_43:
        /*0054*/ 	.byte	0x03, 0x19
        /*0056*/ 	.short	0x0010


	//----- nvinfo : EIATTR_PARAM_CBANK
	.align		4
        /*0058*/ 	.byte	0x04, 0x0a
        /*005a*/ 	.short	(.L_45 - .L_44)
	.align		4
.L_44:
        /*005c*/ 	.word	index@(.nv.constant0._Z14selection_sortPiii)
        /*0060*/ 	.short	0x0380
        /*0062*/ 	.short	0x0010


	//----- nvinfo : EIATTR_SW_WAR
	.align		4
.L_45:
        /*0064*/ 	.byte	0x04, 0x36
        /*0066*/ 	.short	(.L_47 - .L_46)
.L_46:
        /*0068*/ 	.word	0x00000008
.L_47:


//--------------------- .nv.callgraph             --------------------------
	.section	.nv.callgraph,"",@"SHT_CUDA_CALLGRAPH"
	.align	4
	.sectionentsize	8
	.align		4
        /*0000*/ 	.word	0x00000000
	.align		4
        /*0004*/ 	.word	0xffffffff
	.align		4
        /*0008*/ 	.word	0x00000000
	.align		4
        /*000c*/ 	.word	0xfffffffe
	.align		4
        /*0010*/ 	.word	0x00000000
	.align		4
        /*0014*/ 	.word	0xfffffffd
	.align		4
        /*0018*/ 	.word	0x00000000
	.align		4
        /*001c*/ 	.word	0xfffffffc


//--------------------- .text._Z9partitionPiiiiS_S_ --------------------------
	.section	.text._Z9partitionPiiiiS_S_,"ax",@progbits
	.align	128
        .global         _Z9partitionPiiiiS_S_
        .type           _Z9partitionPiiiiS_S_,@function
        .size           _Z9partitionPiiiiS_S_,(.L_x_35 - _Z9partitionPiiiiS_S_)
        .other          _Z9partitionPiiiiS_S_,@"STO_CUDA_ENTRY STV_DEFAULT"
_Z9partitionPiiiiS_S_:
.text._Z9partitionPiiiiS_S_:
[----:B------:R-:W-:Y:S08]  /*0000*/  LDC R1, c[0x0][0x37c] ;  /* 0x0000df00ff017b82 */ /* 0x000ff00000000800 */
[----:B------:R-:W0:Y:S01]  /*0010*/  LDC.64 R4, c[0x0][0x388] ;  /* 0x0000e200ff047b82 */ /* 0x000e220000000a00 */
[----:B------:R-:W1:Y:S01]  /*0020*/  S2R R2, SR_TID.X ;  /* 0x0000000000027919 */ /* 0x000e620000002100 */
[----:B0-----:R-:W-:-:S04]  /*0030*/  IADD3 R0, PT, PT, R5, 0x1, -R4 ;  /* 0x0000000105007810 */ /* 0x001fc80007ffe804 */
[----:B------:R-:W-:-:S04]  /*0040*/  SHF.R.S32.HI R3, RZ, 0x1f, R0 ;  /* 0x0000001fff037819 */ /* 0x000fc80000011400 */
[----:B------:R-:W-:Y:S02]  /*0050*/  LEA.HI R3, R3, R0, RZ, 0xa ;  /* 0x0000000003037211 */ /* 0x000fe400078f50ff */
[----:B-1----:R-:W-:Y:S02]  /*0060*/  ISETP.NE.AND P0, PT, R2, 0x3ff, PT ;  /* 0x000003ff0200780c */ /* 0x002fe40003f05270 */
[----:B------:R-:W-:-:S05]  /*0070*/  SHF.R.S32.HI R3, RZ, 0xa, R3 ;  /* 0x0000000aff037819 */ /* 0x000fca0000011403 */
[----:B------:R-:W-:-:S05]  /*0080*/  IMAD R0, R3, R2, R4 ;  /* 0x0000000203007224 */ /* 0x000fca00078e0204 */
[----:B------:R-:W-:-:S04]  /*0090*/  IADD3 R2, PT, PT, R3, -0x1, R0 ;  /* 0xffffffff03027810 */ /* 0x000fc80007ffe000 */
[----:B------:R-:W-:-:S04]  /*00a0*/  SEL R3, R2, R5, P0 ;  /* 0x0000000502037207 */ /* 0x000fc80000000000 */
[----:B------:R-:W-:-:S13]  /*00b0*/  ISETP.GE.AND P0, PT, R3, R0, PT ;  /* 0x000000000300720c */ /* 0x000fda0003f06270 */
[----:B------:R-:W-:Y:S05]  /*00c0*/  @!P0 EXIT ;  /* 0x000000000000894d */ /* 0x000fea0003800000 */
[----:B------:R-:W-:Y:S01]  /*00d0*/  IMAD.IADD R5, R3, 0x1, -R0 ;  /* 0x0000000103057824 */ /* 0x000fe200078e0a00 */
[----:B------:R-:W0:Y:S01]  /*00e0*/  LDCU.64 UR4, c[0x0][0x358] ;  /* 0x00006b00ff0477ac */ /* 0x000e220008000a00 */
[----:B------:R-:W-:Y:S01]  /*00f0*/  BSSY.RECONVERGENT B0, `(.L_x_0) ;  /* 0x0000023000007945 */ /* 0x000fe20003800200 */
[----:B------:R-:W-:Y:S01]  /*0100*/  MOV R4, R0 ;  /* 0x0000000000047202 */ /* 0x000fe20000000f00 */
[C---:B------:R-:W-:Y:S01]  /*0110*/  VIADD R2, R5.reuse, 0x1 ;  /* 0x0000000105027836 */ /* 0x040fe20000000000 */
[----:B------:R-:W-:-:S04]  /*0120*/  ISETP.GE.U32.AND P0, PT, R5, 0x7, PT ;  /* 0x000000070500780c */ /* 0x000fc80003f06070 */
[----:B------:R-:W-:-:S04]  /*0130*/  LOP3.LUT R16, R2, 0x7, RZ, 0xc0, !PT ;  /* 0x0000000702107812 */ /* 0x000fc800078ec0ff */
[----:B------:R-:W-:-:S05]  /*0140*/  ISETP.NE.AND P1, PT, R16, RZ, PT ;  /* 0x000000ff1000720c */ /* 0x000fca0003f25270 */
[----:B------:R-:W-:Y:S08]  /*0150*/  @!P0 BRA `(.L_x_1) ;  /* 0x0000000000708947 */ /* 0x000ff00003800000 */
[----:B------:R-:W1:Y:S01]  /*0160*/  LDC.64 R10, c[0x0][0x3a0] ;  /* 0x0000e800ff0a7b82 */ /* 0x000e620000000a00 */
[----:B------:R-:W-:Y:S01]  /*0170*/  LOP3.LUT R6, R2, 0xfffffff8, RZ, 0xc0, !PT ;  /* 0xfffffff802067812 */ /* 0x000fe200078ec0ff */
[----:B------:R-:W-:-:S04]  /*0180*/  IMAD.MOV.U32 R4, RZ, RZ, R0 ;  /* 0x000000ffff047224 */ /* 0x000fc800078e0000 */
[----:B------:R-:W-:Y:S02]  /*0190*/  IMAD.MOV R14, RZ, RZ, -R6 ;  /* 0x000000ffff0e7224 */ /* 0x000fe400078e0a06 */
[----:B------:R-:W2:Y:S05]  /*01a0*/  LDC.64 R12, c[0x0][0x398] ;  /* 0x0000e600ff0c7b82 */ /* 0x000eaa0000000a00 */
.L_x_2:
[----:B---3--:R-:W-:Y:S01]  /*01b0*/  MOV R15, 0xfffffc19 ;  /* 0xfffffc19000f7802 */ /* 0x008fe20000000f00 */
[----:B-1----:R-:W-:-:S04]  /*01c0*/  IMAD.WIDE R6, R4, 0x4, R10 ;  /* 0x0000000404067825 */ /* 0x002fc800078e020a */
[----:B--2---:R-:W-:Y:S01]  /*01d0*/  IMAD.WIDE R8, R4, 0x4, R12 ;  /* 0x0000000404087825 */ /* 0x004fe200078e020c */
[----:B0-----:R3:W-:Y:S03]  /*01e0*/  STG.E desc[UR4][R6.64], R15 ;  /* 0x0000000f06007986 */ /* 0x0017e6000c101904 */
[----:B------:R-:W-:Y:S01]  /*01f0*/  VIADD R14, R14, 0x8 ;  /* 0x000000080e0e7836 */ /* 0x000fe20000000000 */
[----:B------:R3:W-:Y:S01]  /*0200*/  STG.E desc[UR4][R8.64], R15 ;  /* 0x0000000f08007986 */ /* 0x0007e2000c101904 */
[----:B------:R-:W-:-:S03]  /*0210*/  VIADD R4, R4, 0x8 ;  /* 0x0000000804047836 */ /* 0x000fc60000000000 */
[----:B------:R3:W-:Y:S01]  /*0220*/  STG.E desc[UR4][R6.64+0x4], R15 ;  /* 0x0000040f06007986 */ /* 0x0007e2000c101904 */
[----:B------:R-:W-:-:S03]  /*0230*/  ISETP.NE.AND P0, PT, R14, RZ, PT ;  /* 0x000000ff0e00720c */ /* 0x000fc60003f05270 */
[----:B------:R3:W-:Y:S04]  /*0240*/  STG.E desc[UR4][R8.64+0x4], R15 ;  /* 0x0000040f08007986 */ /* 0x0007e8000c101904 */
        /* <DEDUP_REMOVED lines=11> */
[----:B------:R3:W-:Y:S01]  /*0300*/  STG.E desc[UR4][R8.64+0x1c], R15 ;  /* 0x00001c0f08007986 */ /* 0x0007e2000c101904 */
[----:B------:R-:W-:Y:S05]  /*0310*/  @P0 BRA `(.L_x_2) ;  /* 0xfffffffc00a40947 */ /* 0x000fea000383ffff */
.L_x_1:
[----:B0-----:R-:W-:Y:S05]  /*0320*/  BSYNC.RECONVERGENT B0 ;  /* 0x0000000000007941 */ /* 0x001fea0003800200 */
.L_x_0:
[----:B------:R-:W-:Y:S04]  /*0330*/  BSSY.RECONVERGENT B0, `(.L_x_3) ;  /* 0x000002e000007945 */ /* 0x000fe80003800200 */
[----:B------:R-:W-:Y:S05]  /*0340*/  @!P1 BRA `(.L_x_4) ;  /* 0x0000000000b09947 */ /* 0x000fea0003800000 */
[----:B------:R-:W-:Y:S01]  /*0350*/  ISETP.GE.U32.AND P0, PT, R16, 0x4, PT ;  /* 0x000000041000780c */ /* 0x000fe20003f06070 */
[----:B------:R-:W-:Y:S01]  /*0360*/  BSSY.RECONVERGENT B1, `(.L_x_5) ;  /* 0x0000012000017945 */ /* 0x000fe20003800200 */
[----:B------:R-:W-:-:S04]  /*0370*/  LOP3.LUT R10, R2, 0x3, RZ, 0xc0, !PT ;  /* 0x00000003020a7812 */ /* 0x000fc800078ec0ff */
[----:B------:R-:W-:-:S07]  /*0380*/  ISETP.NE.AND P1, PT, R10, RZ, PT ;  /* 0x000000ff0a00720c */ /* 0x000fce0003f25270 */
[----:B------:R-:W-:Y:S06]  /*0390*/  @!P0 BRA `(.L_x_6) ;  /* 0x0000000000388947 */ /* 0x000fec0003800000 */
[----:B---3--:R-:W0:Y:S01]  /*03a0*/  LDC.64 R6, c[0x0][0x3a0] ;  /* 0x0000e800ff067b82 */ /* 0x008e220000000a00 */
[----:B------:R-:W-:-:S07]  /*03b0*/  MOV R11, 0xfffffc19 ;  /* 0xfffffc19000b7802 */ /* 0x000fce0000000f00 */
[----:B------:R-:W1:Y:S01]  /*03c0*/  LDC.64 R8, c[0x0][0x398] ;  /* 0x0000e600ff087b82 */ /* 0x000e620000000a00 */
[----:B0-----:R-:W-:-:S05]  /*03d0*/  IMAD.WIDE R6, R4, 0x4, R6 ;  /* 0x0000000404067825 */ /* 0x001fca00078e0206 */
[----:B------:R0:W-:Y:S01]  /*03e0*/  STG.E desc[UR4][R6.64], R11 ;  /* 0x0000000b06007986 */ /* 0x0001e2000c101904 */
[----:B-1----:R-:W-:-:S04]  /*03f0*/  IMAD.WIDE R8, R4, 0x4, R8 ;  /* 0x0000000404087825 */ /* 0x002fc800078e0208 */
[----:B------:R-:W-:Y:S01]  /*0400*/  VIADD R4, R4, 0x4 ;  /* 0x0000000404047836 */ /* 0x000fe20000000000 */
[----:B------:R0:W-:Y:S04]  /*0410*/  STG.E desc[UR4][R8.64], R11 ;  /* 0x0000000b08007986 */ /* 0x0001e8000c101904 */
[----:B------:R0:W-:Y:S04]  /*0420*/  STG.E desc[UR4][R6.64+0x4], R11 ;  /* 0x0000040b06007986 */ /* 0x0001e8000c101904 */
[----:B------:R0:W-:Y:S04]  /*0430*/  STG.E desc[UR4][R8.64+0x4], R11 ;  /* 0x0000040b08007986 */ /* 0x0001e8000c101904 */
[----:B------:R0:W-:Y:S04]  /*0440*/  STG.E desc[UR4][R6.64+0x8], R11 ;  /* 0x0000080b06007986 */ /* 0x0001e8000c101904 */
[----:B------:R0:W-:Y:S04]  /*0450*/  STG.E desc[UR4][R8.64+0x8], R11 ;  /* 0x0000080b08007986 */ /* 0x0001e8000c101904 */
[----:B------:R0:W-:Y:S04]  /*0460*/  STG.E desc[UR4][R6.64+0xc], R11 ;  /* 0x00000c0b06007986 */ /* 0x0001e8000c101904 */
[----:B------:R0:W-:Y:S02]  /*0470*/  STG.E desc[UR4][R8.64+0xc], R11 ;  /* 0x00000c0b08007986 */ /* 0x0001e4000c101904 */
.L_x_6:
[----:B------:R-:W-:Y:S05]  /*0480*/  BSYNC.RECONVERGENT B1 ;  /* 0x0000000000017941 */ /* 0x000fea0003800200 */
.L_x_5:
[----:B------:R-:W-:Y:S05]  /*0490*/  @!P1 BRA `(.L_x_4) ;  /* 0x00000000005c9947 */ /* 0x000fea0003800000 */
[----:B0--3--:R-:W-:Y:S01]  /*04a0*/  LOP3.LUT R6, R2, 0x1, RZ, 0xc0, !PT ;  /* 0x0000000102067812 */ /* 0x009fe200078ec0ff */
[----:B------:R-:W-:Y:S01]  /*04b0*/  BSSY.RECONVERGENT B1, `(.L_x_7) ;  /* 0x0000011000017945 */ /* 0x000fe20003800200 */
[----:B------:R-:W-:Y:S02]  /*04c0*/  ISETP.NE.AND P0, PT, R10, 0x1, PT ;  /* 0x000000010a00780c */ /* 0x000fe40003f05270 */
[----:B------:R-:W-:-:S13]  /*04d0*/  ISETP.NE.U32.AND P1, PT, R6, 0x1, PT ;  /* 0x000000010600780c */ /* 0x000fda0003f25070 */
[----:B------:R-:W0:Y:S01]  /*04e0*/  @!P1 LDC.64 R12, c[0x0][0x3a0] ;  /* 0x0000e800ff0c9b82 */ /* 0x000e220000000a00 */
[----:B------:R-:W-:-:S07]  /*04f0*/  @!P1 IMAD.MOV.U32 R17, RZ, RZ, -0x3e7 ;  /* 0xfffffc19ff119424 */ /* 0x000fce00078e00ff */
[----:B------:R-:W1:Y:S01]  /*0500*/  @!P1 LDC.64 R6, c[0x0][0x398] ;  /* 0x0000e600ff069b82 */ /* 0x000e620000000a00 */
[----:B------:R-:W-:Y:S05]  /*0510*/  @!P0 BRA `(.L_x_8) ;  /* 0x0000000000288947 */ /* 0x000fea0003800000 */
[----:B------:R-:W2:Y:S01]  /*0520*/  LDC.64 R8, c[0x0][0x3a0] ;  /* 0x0000e800ff087b82 */ /* 0x000ea20000000a00 */
[----:B------:R-:W-:-:S07]  /*0530*/  MOV R15, 0xfffffc19 ;  /* 0xfffffc19000f7802 */ /* 0x000fce0000000f00 */
[----:B------:R-:W3:Y:S01]  /*0540*/  LDC.64 R10, c[0x0][0x398] ;  /* 0x0000e600ff0a7b82 */ /* 0x000ee20000000a00 */
[----:B--2---:R-:W-:-:S05]  /*0550*/  IMAD.WIDE R8, R4, 0x4, R8 ;  /* 0x0000000404087825 */ /* 0x004fca00078e0208 */
[----:B------:R2:W-:Y:S01]  /*0560*/  STG.E desc[UR4][R8.64], R15 ;  /* 0x0000000f08007986 */ /* 0x0005e2000c101904 */
[----:B---3--:R-:W-:-:S04]  /*0570*/  IMAD.WIDE R10, R4, 0x4, R10 ;  /* 0x00000004040a7825 */ /* 0x008fc800078e020a */
[----:B------:R-:W-:Y:S01]  /*0580*/  VIADD R4, R4, 0x2 ;  /* 0x0000000204047836 */ /* 0x000fe20000000000 */
[----:B------:R2:W-:Y:S04]  /*0590*/  STG.E desc[UR4][R10.64], R15 ;  /* 0x0000000f0a007986 */ /* 0x0005e8000c101904 */
[----:B------:R2:W-:Y:S04]  /*05a0*/  STG.E desc[UR4][R8.64+0x4], R15 ;  /* 0x0000040f08007986 */ /* 0x0005e8000c101904 */
[----:B------:R2:W-:Y:S02]  /*05b0*/  STG.E desc[UR4][R10.64+0x4], R15 ;  /* 0x0000040f0a007986 */ /* 0x0005e4000c101904 */
.L_x_8:
[----:B------:R-:W-:Y:S05]  /*05c0*/  BSYNC.RECONVERGENT B1 ;  /* 0x0000000000017941 */ /* 0x000fea0003800200 */
.L_x_7:
[----:B0-2---:R-:W-:-:S04]  /*05d0*/  @!P1 IMAD.WIDE R8, R4, 0x4, R12 ;  /* 0x0000000404089825 */ /* 0x005fc800078e020c */
[----:B-1----:R-:W-:Y:S01]  /*05e0*/  @!P1 IMAD.WIDE R6, R4, 0x4, R6 ;  /* 0x0000000404069825 */ /* 0x002fe200078e0206 */
[----:B------:R1:W-:Y:S04]  /*05f0*/  @!P1 STG.E desc[UR4][R8.64], R17 ;  /* 0x0000001108009986 */ /* 0x0003e8000c101904 */
[----:B------:R1:W-:Y:S02]  /*0600*/  @!P1 STG.E desc[UR4][R6.64], R17 ;  /* 0x0000001106009986 */ /* 0x0003e4000c101904 */
.L_x_4:
[----:B------:R-:W-:Y:S05]  /*0610*/  BSYNC.RECONVERGENT B0 ;  /* 0x0000000000007941 */ /* 0x000fea0003800200 */
.L_x_3:
[----:B------:R-:W-:Y:S01]  /*0620*/  LOP3.LUT P0, R14, R2, 0x3, RZ, 0xc0, !PT ;  /* 0x00000003020e7812 */ /* 0x000fe2000780c0ff */
[----:B------:R-:W-:Y:S01]  /*0630*/  BSSY.RECONVERGENT B0, `(.L_x_9) ;  /* 0x000001e000007945 */ /* 0x000fe20003800200 */
[----:B------:R-:W-:Y:S01]  /*0640*/  IMAD.MOV.U32 R2, RZ, RZ, R0 ;  /* 0x000000ffff027224 */ /* 0x000fe200078e0000 */
[----:B------:R-:W-:-:S10]  /*0650*/  MOV R4, R0 ;  /* 0x0000000000047202 */ /* 0x000fd40000000f00 */
[----:B------:R-:W-:Y:S05]  /*0660*/  @!P0 BRA `(.L_x_10) ;  /* 0x0000000000688947 */ /* 0x000fea0003800000 */
[----:B---3--:R-:W2:Y:S01]  /*0670*/  LDC R15, c[0x0][0x390] ;  /* 0x0000e400ff0f7b82 */ /* 0x008ea20000000800 */
[----:B------:R-:W-:Y:S01]  /*0680*/  IMAD.MOV R14, RZ, RZ, -R14 ;  /* 0x000000ffff0e7224 */ /* 0x000fe200078e0a0e */
[----:B------:R-:W-:Y:S01]  /*0690*/  MOV R4, R0 ;  /* 0x0000000000047202 */ /* 0x000fe20000000f00 */
[----:B------:R-:W-:-:S05]  /*06a0*/  IMAD.MOV.U32 R2, RZ, RZ, R0 ;  /* 0x000000ffff027224 */ /* 0x000fca00078e0000 */
[----:B01----:R-:W0:Y:S08]  /*06b0*/  LDC.64 R6, c[0x0][0x3a0] ;  /* 0x0000e800ff067b82 */ /* 0x003e300000000a00 */
[----:B------:R-:W1:Y:S08]  /*06c0*/  LDC.64 R8, c[0x0][0x398] ;  /* 0x0000e600ff087b82 */ /* 0x000e700000000a00 */
[----:B------:R-:W3:Y:S02]  /*06d0*/  LDC.64 R10, c[0x0][0x380] ;  /* 0x0000e000ff0a7b82 */ /* 0x000ee40000000a00 */
.L_x_14:
[----:B--23--:R-:W-:-:S05]  /*06e0*/  IMAD.WIDE R12, R0, 0x4, R10 ;  /* 0x00000004000c7825 */ /* 0x00cfca00078e020a */
[----:B------:R-:W2:Y:S01]  /*06f0*/  LDG.E R16, desc[UR4][R12.64] ;  /* 0x000000040c107981 */ /* 0x000ea2000c1e1900 */
[----:B------:R-:W-:Y:S01]  /*0700*/  VIADD R14, R14, 0x1 ;  /* 0x000000010e0e7836 */ /* 0x000fe20000000000 */
[----:B------:R-:W-:Y:S04]  /*0710*/  BSSY.RECONVERGENT B1, `(.L_x_11) ;  /* 0x000000d000017945 */ /* 0x000fe80003800200 */
[----:B------:R-:W-:Y:S02]  /*0720*/  ISETP.NE.AND P1, PT, R14, RZ, PT ;  /* 0x000000ff0e00720c */ /* 0x000fe40003f25270 */
[----:B--2---:R-:W-:-:S13]  /*0730*/  ISETP.GE.AND P0, PT, R16, R15, PT ;  /* 0x0000000f1000720c */ /* 0x004fda0003f06270 */
[----:B------:R-:W-:Y:S05]  /*0740*/  @!P0 BRA `(.L_x_12) ;  /* 0x0000000000188947 */ /* 0x000fea0003800000 */
[----:B------:R-:W-:-:S13]  /*0750*/  ISETP.GT.AND P0, PT, R16, R15, PT ;  /* 0x0000000f1000720c */ /* 0x000fda0003f04270 */
[----:B------:R-:W-:Y:S05]  /*0760*/  @!P0 BRA `(.L_x_13) ;  /* 0x00000000001c8947 */ /* 0x000fea0003800000 */
[----:B0-----:R-:W-:-:S04]  /*0770*/  IMAD.WIDE R12, R2, 0x4, R6 ;  /* 0x00000004020c7825 */ /* 0x001fc800078e0206 */
[----:B------:R-:W-:Y:S01]  /*0780*/  VIADD R2, R2, 0x1 ;  /* 0x0000000102027836 */ /* 0x000fe20000000000 */
[----:B------:R2:W-:Y:S01]  /*0790*/  STG.E desc[UR4][R12.64], R16 ;  /* 0x000000100c007986 */ /* 0x0005e2000c101904 */
[----:B------:R-:W-:Y:S05]  /*07a0*/  BRA `(.L_x_13) ;  /* 0x00000000000c7947 */ /* 0x000fea0003800000 */
.L_x_12:
[C---:B-1----:R-:W-:Y:S01]  /*07b0*/  IMAD.WIDE R12, R4.reuse, 0x4, R8 ;  /* 0x00000004040c7825 */ /* 0x042fe200078e0208 */
[----:B------:R-:W-:-:S04]  /*07c0*/  IADD3 R4, PT, PT, R4, 0x1, RZ ;  /* 0x0000000104047810 */ /* 0x000fc80007ffe0ff */
[----:B------:R3:W-:Y:S03]  /*07d0*/  STG.E desc[UR4][R12.64], R16 ;  /* 0x000000100c007986 */ /* 0x0007e6000c101904 */
.L_x_13:
[----:B------:R-:W-:Y:S05]  /*07e0*/  BSYNC.RECONVERGENT B1 ;  /* 0x0000000000017941 */ /* 0x000fea0003800200 */
.L_x_11:
[----:B------:R-:W-:Y:S01]  /*07f0*/  VIADD R0, R0, 0x1 ;  /* 0x0000000100007836 */ /* 0x000fe20000000000 */
[----:B------:R-:W-:Y:S06]  /*0800*/  @P1 BRA `(.L_x_14) ;  /* 0xfffffffc00b41947 */ /* 0x000fec000383ffff */
.L_x_10:
[----:B------:R-:W-:Y:S05]  /*0810*/  BSYNC.RECONVERGENT B0 ;  /* 0x0000000000007941 */ /* 0x000fea0003800200 */
.L_x_9:
[----:B------:R-:W-:-:S13]  /*0820*/  ISETP.GE.U32.AND P0, PT, R5, 0x3, PT ;  /* 0x000000030500780c */ /* 0x000fda0003f06070 */
[----:B------:R-:W-:Y:S05]  /*0830*/  @!P0 EXIT ;  /* 0x000000000000894d */ /* 0x000fea0003800000 */
[----:B------:R-:W4:Y:S01]  /*0840*/  LDC R5, c[0x0][0x390] ;  /* 0x0000e400ff057b82 */ /* 0x000f220000000800 */
[C---:B------:R-:W-:Y:S01]  /*0850*/  IMAD.IADD R3, R0.reuse, 0x1, -R3 ;  /* 0x0000000100037824 */ /* 0x040fe200078e0a03 */
[----:B------:R-:W-:-:S06]  /*0860*/  IADD3 R0, PT, PT, R0, -0x1, RZ ;  /* 0xffffffff00007810 */ /* 0x000fcc0007ffe0ff */
[----:B01-3--:R-:W0:Y:S08]  /*0870*/  LDC.64 R6, c[0x0][0x3a0] ;  /* 0x0000e800ff067b82 */ /* 0x00be300000000a00 */
[----:B------:R-:W1:Y:S08]  /*0880*/  LDC.64 R8, c[0x0][0x398] ;  /* 0x0000e600ff087b82 */ /* 0x000e700000000a00 */
[----:B------:R-:W3:Y:S02]  /*0890*/  LDC.64 R10, c[0x0][0x380] ;  /* 0x0000e000ff0a7b82 */ /* 0x000ee40000000a00 */
.L_x_26:
[----:B-12---:R-:W-:-:S04]  /*08a0*/  VIADD R13, R0, 0x1 ;  /* 0x00000001000d7836 */ /* 0x006fc80000000000 */
[----:B---3--:R-:W-:-:S05]  /*08b0*/  IMAD.WIDE R12, R13, 0x4, R10 ;  /* 0x000000040d0c7825 */ /* 0x008fca00078e020a */
[----:B------:R-:W4:Y:S01]  /*08c0*/  LDG.E R16, desc[UR4][R12.64] ;  /* 0x000000040c107981 */ /* 0x000f22000c1e1900 */
[----:B------:R-:W-:Y:S01]  /*08d0*/  BSSY.RECONVERGENT B0, `(.L_x_15) ;  /* 0x000000c000007945 */ /* 0x000fe20003800200 */
[----:B----4-:R-:W-:-:S13]  /*08e0*/  ISETP.GE.AND P0, PT, R16, R5, PT ;  /* 0x000000051000720c */ /* 0x010fda0003f06270 */
[----:B------:R-:W2:Y:S02]  /*08f0*/  @!P0 LDC.64 R14, c[0x0][0x398] ;  /* 0x0000e600ff0e8b82 */ /* 0x000ea40000000a00 */
[----:B--2---:R-:W-:-:S05]  /*0900*/  @!P0 IMAD.WIDE R14, R4, 0x4, R14 ;  /* 0x00000004040e8825 */ /* 0x004fca00078e020e */
[----:B------:R2:W-:Y:S01]  /*0910*/  @!P0 STG.E desc[UR4][R14.64], R16 ;  /* 0x000000100e008986 */ /* 0x0005e2000c101904 */
[----:B------:R-:W-:Y:S05]  /*0920*/  @!P0 BRA `(.L_x_16) ;  /* 0x0000000000188947 */ /* 0x000fea0003800000 */
[----:B------:R-:W-:-:S13]  /*0930*/  ISETP.GT.AND P1, PT, R16, R5, PT ;  /* 0x000000051000720c */ /* 0x000fda0003f24270 */
[----:B--2---:R-:W2:Y:S01]  /*0940*/  @P1 LDC.64 R14, c[0x0][0x3a0] ;  /* 0x0000e800ff0e1b82 */ /* 0x004ea20000000a00 */
[C---:B------:R-:W-:Y:S02]  /*0950*/  @P1 VIADD R17, R2.reuse, 0x1 ;  /* 0x0000000102111836 */ /* 0x040fe40000000000 */
[----:B--2---:R-:W-:-:S03]  /*0960*/  @P1 IMAD.WIDE R14, R2, 0x4, R14 ;  /* 0x00000004020e1825 */ /* 0x004fc600078e020e */
[----:B------:R-:W-:Y:S02]  /*0970*/  @P1 MOV R2, R17 ;  /* 0x0000001100021202 */ /* 0x000fe40000000f00 */
[----:B------:R3:W-:Y:S05]  /*0980*/  @P1 STG.E desc[UR4][R14.64], R16 ;  /* 0x000000100e001986 */ /* 0x0007ea000c101904 */
.L_x_16:
[----:B------:R-:W-:Y:S05]  /*0990*/  BSYNC.RECONVERGENT B0 ;  /* 0x0000000000007941 */ /* 0x000fea0003800200 */
.L_x_15:
[----:B--23--:R-:W2:Y:S01]  /*09a0*/  LDG.E R16, desc[UR4][R12.64+0x4] ;  /* 0x000004040c107981 */ /* 0x00cea2000c1e1900 */
[----:B------:R-:W-:Y:S01]  /*09b0*/  VIADD R3, R3, 0x4 ;  /* 0x0000000403037836 */ /* 0x000fe20000000000 */
[----:B------:R-:W-:Y:S01]  /*09c0*/  @!P0 IADD3 R14, PT, PT, R4, 0x1, RZ ;  /* 0x00000001040e8810 */ /* 0x000fe20007ffe0ff */
[----:B------:R-:W-:Y:S03]  /*09d0*/  BSSY.RECONVERGENT B0, `(.L_x_17) ;  /* 0x000000e000007945 */ /* 0x000fe60003800200 */
[----:B------:R-:W-:Y:S01]  /*09e0*/  ISETP.NE.AND P1, PT, R3, 0x1, PT ;  /* 0x000000010300780c */ /* 0x000fe20003f25270 */
[----:B------:R-:W-:Y:S01]  /*09f0*/  @!P0 IMAD.MOV.U32 R4, RZ, RZ, R14 ;  /* 0x000000ffff048224 */ /* 0x000fe200078e000e */
[----:B--2---:R-:W-:-:S13]  /*0a00*/  ISETP.GE.AND P2, PT, R16, R5, PT ;  /* 0x000000051000720c */ /* 0x004fda0003f46270 */
[----:B------:R-:W-:Y:S05]  /*0a10*/  @!P2 BRA `(.L_x_18) ;  /* 0x000000000018a947 */ /* 0x000fea0003800000 */
[----:B------:R-:W-:-:S13]  /*0a20*/  ISETP.GT.AND P0, PT, R16, R5, PT ;  /* 0x000000051000720c */ /* 0x000fda0003f04270 */
[----:B------:R-:W-:Y:S05]  /*0a30*/  @!P0 BRA `(.L_x_19) ;  /* 0x00000000001c8947 */ /* 0x000fea0003800000 */
[C---:B0-----:R-:W-:Y:S01]  /*0a40*/  IMAD.WIDE R14, R2.reuse, 0x4, R6 ;  /* 0x00000004020e7825 */ /* 0x041fe200078e0206 */
[----:B------:R-:W-:-:S04]  /*0a50*/  IADD3 R2, PT, PT, R2, 0x1, RZ ;  /* 0x0000000102027810 */ /* 0x000fc80007ffe0ff */
[----:B------:R2:W-:Y:S01]  /*0a60*/  STG.E desc[UR4][R14.64], R16 ;  /* 0x000000100e007986 */ /* 0x0005e2000c101904 */
[----:B------:R-:W-:Y:S05]  /*0a70*/  BRA `(.L_x_19) ;  /* 0x00000000000c7947 */ /* 0x000fea0003800000 */
.L_x_18:
[----:B-1----:R-:W-:-:S04]  /*0a80*/  IMAD.WIDE R14, R4, 0x4, R8 ;  /* 0x00000004040e7825 */ /* 0x002fc800078e0208 */
[----:B------:R-:W-:Y:S01]  /*0a90*/  VIADD R4, R4, 0x1 ;  /* 0x0000000104047836 */ /* 0x000fe20000000000 */
[----:B------:R1:W-:Y:S06]  /*0aa0*/  STG.E desc[UR4][R14.64], R16 ;  /* 0x000000100e007986 */ /* 0x0003ec000c101904 */
.L_x_19:
[----:B------:R-:W-:Y:S05]  /*0ab0*/  BSYNC.RECONVERGENT B0 ;  /* 0x0000000000007941 */ /* 0x000fea0003800200 */
.L_x_17:
[----:B-12---:R-:W2:Y:S01]  /*0ac0*/  LDG.E R16, desc[UR4][R12.64+0x8] ;  /* 0x000008040c107981 */ /* 0x006ea2000c1e1900 */
[----:B------:R-:W-:Y:S01]  /*0ad0*/  BSSY.RECONVERGENT B0, `(.L_x_20) ;  /* 0x000000c000007945 */ /* 0x000fe20003800200 */
        /* <DEDUP_REMOVED lines=8> */
.L_x_21:
[----:B------:R-:W-:-:S04]  /*0b60*/  IMAD.WIDE R14, R4, 0x4, R8 ;  /* 0x00000004040e7825 */ /* 0x000fc800078e0208 */
[----:B------:R-:W-:Y:S01]  /*0b70*/  VIADD R4, R4, 0x1 ;  /* 0x0000000104047836 */ /* 0x000fe20000000000 */
[----:B------:R2:W-:Y:S06]  /*0b80*/  STG.E desc[UR4][R14.64], R16 ;  /* 0x000000100e007986 */ /* 0x0005ec000c101904 */
.L_x_22:
[----:B------:R-:W-:Y:S05]  /*0b90*/  BSYNC.RECONVERGENT B0 ;  /* 0x0000000000007941 */ /* 0x000fea0003800200 */
.L_x_20:
        /* <DEDUP_REMOVED lines=10> */
.L_x_24:
[----:B------:R-:W-:-:S04]  /*0c40*/  IMAD.WIDE R12, R4, 0x4, R8 ;  /* 0x00000004040c7825 */ /* 0x000fc800078e0208 */
[----:B------:R-:W-:Y:S01]  /*0c50*/  VIADD R4, R4, 0x1 ;  /* 0x0000000104047836 */ /* 0x000fe20000000000 */
[----:B------:R1:W-:Y:S06]  /*0c60*/  STG.E desc[UR4][R12.64], R14 ;  /* 0x0000000e0c007986 */ /* 0x0003ec000c101904 */
.L_x_25:
[----:B------:R-:W-:Y:S05]  /*0c70*/  BSYNC.RECONVERGENT B0 ;  /* 0x0000000000007941 */ /* 0x000fea0003800200 */
.L_x_23:
[----:B------:R-:W-:Y:S01]  /*0c80*/  IADD3 R0, PT, PT, R0, 0x4, RZ ;  /* 0x0000000400007810 */ /* 0x000fe20007ffe0ff */
[----:B------:R-:W-:Y:S06]  /*0c90*/  @P1 BRA `(.L_x_26) ;  /* 0xfffffffc00001947 */ /* 0x000fec000383ffff */
[----:B------:R-:W-:Y:S05]  /*0ca0*/  EXIT ;  /* 0x000000000000794d */ /* 0x000fea0003800000 */
.L_x_27:
[----:B------:R-:W-:-:S00]  /*0cb0*/  BRA `(.L_x_27) ;  /* 0xfffffffc00fc7947 */ /* 0x000fc0000383ffff */
[----:B------:R-:W-:-:S00]  /*0cc0*/  NOP ;  /* 0x0000000000007918 */ /* 0x000fc00000000000 */
        /* <DEDUP_REMOVED lines=11> */
.L_x_35:


//--------------------- .text._Z14selection_sortPiii --------------------------
	.section	.text._Z14selection_sortPiii,"ax",@progbits
	.align	128
        .global         _Z14selection_sortPiii
        .type           _Z14selection_sortPiii,@function
        .size           _Z14selection_sortPiii,(.L_x_36 - _Z14selection_sortPiii)
        .other          _Z14selection_sortPiii,@"STO_CUDA_ENTRY STV_DEFAULT"
_Z14selection_sortPiii:
.text._Z14selection_sortPiii:
[----:B------:R-:W-:Y:S08]  /*0000*/  LDC R1, c[0x0][0x37c] ;  /* 0x0000df00ff017b82 */ /* 0x000ff00000000800 */
[----:B------:R-:W0:Y:S02]  /*0010*/  LDC.64 R2, c[0x0][0x388] ;  /* 0x0000e200ff027b82 */ /* 0x000e240000000a00 */
[----:B0-----:R-:W-:-:S13]  /*0020*/  ISETP.GE.AND P0, PT, R2, R3, PT ;  /* 0x000000030200720c */ /* 0x001fda0003f06270 */
[----:B------:R-:W-:Y:S05]  /*0030*/  @P0 EXIT ;  /* 0x000000000000094d */ /* 0x000fea0003800000 */
[----:B------:R-:W0:Y:S01]  /*0040*/  LDCU.64 UR6, c[0x0][0x380] ;  /* 0x00007000ff0677ac */ /* 0x000e220008000a00 */
[----:B------:R-:W-:Y:S02]  /*0050*/  PRMT R4, RZ, 0x7610, R4 ;  /* 0x00007610ff047816 */ /* 0x000fe40000000004 */
[----:B------:R-:W-:Y:S01]  /*0060*/  PRMT R0, RZ, 0x7610, R0 ;  /* 0x00007610ff007816 */ /* 0x000fe20000000000 */
[----:B------:R-:W1:Y:S01]  /*0070*/  LDCU UR4, c[0x0][0x388] ;  /* 0x00007100ff0477ac */ /* 0x000e620008000800 */
[----:B------:R-:W2:Y:S01]  /*0080*/  LDCU.U16 UR8, c[0x0][0x388] ;  /* 0x00007100ff0877ac */ /* 0x000ea20008000400 */
[----:B------:R-:W3:Y:S01]  /*0090*/  LDCU.64 UR10, c[0x0][0x358] ;  /* 0x00006b00ff0a77ac */ /* 0x000ee20008000a00 */
[----:B0-----:R-:W-:Y:S01]  /*00a0*/  UIADD3 UR5, UP0, UPT, UR6, 0x10, URZ ;  /* 0x0000001006057890 */ /* 0x001fe2000ff1e0ff */
[----:B-1----:R-:W-:-:S03]  /*00b0*/  IMAD.U32 R6, RZ, RZ, UR4 ;  /* 0x00000004ff067e24 */ /* 0x002fc6000f8e00ff */
[----:B------:R-:W-:Y:S01]  /*00c0*/  UIADD3.X UR6, UPT, UPT, URZ, UR7, URZ, UP0, !UPT ;  /* 0x00000007ff067290 */ /* 0x000fe200087fe4ff */
[----:B--23--:R-:W-:-:S11]  /*00d0*/  UMOV UR4, URZ ;  /* 0x000000ff00047c82 */ /* 0x00cfd60008000000 */
.L_x_33:
[----:B01----:R-:W0:Y:S08]  /*00e0*/  LDC.64 R8, c[0x0][0x388] ;  /* 0x0000e200ff087b82 */ /* 0x003e300000000a00 */
[----:B------:R-:W1:Y:S01]  /*00f0*/  LDC.64 R2, c[0x0][0x380] ;  /* 0x0000e000ff027b82 */ /* 0x000e620000000a00 */
[C---:B0-----:R-:W-:Y:S01]  /*0100*/  IADD3.X R10, PT, PT, R8.reuse, UR4, RZ, PT, !PT ;  /* 0x00000004080a7c10 */ /* 0x041fe2000bffe4ff */
[----:B------:R-:W-:-:S03]  /*0110*/  VIADD R8, R8, UR4 ;  /* 0x0000000408087c36 */ /* 0x000fc60008000000 */
[----:B------:R-:W-:Y:S01]  /*0120*/  VIMNMX R7, PT, PT, R10, R9, !PT ;  /* 0x000000090a077248 */ /* 0x000fe20007fe0100 */
[----:B-1----:R-:W-:-:S04]  /*0130*/  IMAD.WIDE R2, R6, 0x4, R2 ;  /* 0x0000000406027825 */ /* 0x002fc800078e0202 */
[----:B------:R-:W-:Y:S02]  /*0140*/  IMAD.IADD R5, R8, 0x1, -R7 ;  /* 0x0000000108057824 */ /* 0x000fe400078e0a07 */
[----:B------:R-:W-:-:S03]  /*0150*/  IMAD.IADD R8, R7, 0x1, -R8 ;  /* 0x0000000107087824 */ /* 0x000fc600078e0a08 */
[----:B------:R-:W-:Y:S01]  /*0160*/  ISETP.GT.U32.AND P1, PT, R5, -0x8, PT ;  /* 0xfffffff80500780c */ /* 0x000fe20003f24070 */
[----:B------:R-:W-:Y:S01]  /*0170*/  IMAD.MOV.U32 R5, RZ, RZ, R6 ;  /* 0x000000ffff057224 */ /* 0x000fe200078e0006 */
[----:B------:R-:W-:-:S11]  /*0180*/  LOP3.LUT P0, RZ, R8, 0x7, RZ, 0xc0, !PT ;  /* 0x0000000708ff7812 */ /* 0x000fd6000780c0ff */
[----:B------:R-:W-:Y:S05]  /*0190*/  @P1 BRA `(.L_x_28) ;  /* 0x0000000000c41947 */ /* 0x000fea0003800000 */
[----:B------:R-:W-:-:S05]  /*01a0*/  LOP3.LUT R6, R8, 0xfffffff8, RZ, 0xc0, !PT ;  /* 0xfffffff808067812 */ /* 0x000fca00078ec0ff */
[----:B------:R-:W-:-:S07]  /*01b0*/  IMAD.MOV R6, RZ, RZ, -R6 ;  /* 0x000000ffff067224 */ /* 0x000fce00078e0a06 */
.L_x_29:
[----:B------:R-:W-:Y:S01]  /*01c0*/  IMAD.U32 R8, RZ, RZ, UR5 ;  /* 0x00000005ff087e24 */ /* 0x000fe2000f8e00ff */
[----:B------:R-:W2:Y:S01]  /*01d0*/  LDG.E R11, desc[UR10][R2.64] ;  /* 0x0000000a020b7981 */ /* 0x000ea2000c1e1900 */
[----:B------:R-:W-:Y:S02]  /*01e0*/  IMAD.U32 R9, RZ, RZ, UR6 ;  /* 0x00000006ff097e24 */ /* 0x000fe4000f8e00ff */
[----:B------:R-:W-:-:S05]  /*01f0*/  IMAD.WIDE R8, R5, 0x4, R8 ;  /* 0x0000000405087825 */ /* 0x000fca00078e0208 */
[----:B------:R-:W2:Y:S02]  /*0200*/  LDG.E R12, desc[UR10][R8.64+-0xc] ;  /* 0xfffff40a080c7981 */ /* 0x000ea4000c1e1900 */
[----:B--2---:R-:W-:-:S13]  /*0210*/  ISETP.GT.AND P1, PT, R11, R12, PT ;  /* 0x0000000c0b00720c */ /* 0x004fda0003f24270 */
[----:B------:R-:W-:Y:S04]  /*0220*/  @P1 STG.E desc[UR10][R2.64], R12 ;  /* 0x0000000c02001986 */ /* 0x000fe8000c10190a */
[----:B------:R0:W-:Y:S04]  /*0230*/  @P1 STG.E desc[UR10][R8.64+-0xc], R11 ;  /* 0xfffff40b08001986 */ /* 0x0001e8000c10190a */
[----:B------:R-:W2:Y:S04]  /*0240*/  LDG.E R13, desc[UR10][R8.64+-0x8] ;  /* 0xfffff80a080d7981 */ /* 0x000ea8000c1e1900 */
[----:B0-----:R-:W2:Y:S02]  /*0250*/  @P1 LDG.E R11, desc[UR10][R2.64] ;  /* 0x0000000a020b1981 */ /* 0x001ea4000c1e1900 */
        /* <DEDUP_REMOVED lines=29> */
[----:B0-----:R-:W2:Y:S01]  /*0430*/  @P1 LDG.E R11, desc[UR10][R2.64] ;  /* 0x0000000a020b1981 */ /* 0x001ea2000c1e1900 */
[----:B------:R-:W-:-:S02]  /*0440*/  VIADD R6, R6, 0x8 ;  /* 0x0000000806067836 */ /* 0x000fc40000000000 */
[----:B------:R-:W-:Y:S01]  /*0450*/  VIADD R5, R5, 0x8 ;  /* 0x0000000805057836 */ /* 0x000fe20000000000 */
[----:B--2---:R-:W-:-:S13]  /*0460*/  ISETP.GT.AND P1, PT, R11, R13, PT ;  /* 0x0000000d0b00720c */ /* 0x004fda0003f24270 */
[----:B------:R0:W-:Y:S04]  /*0470*/  @P1 STG.E desc[UR10][R2.64], R13 ;  /* 0x0000000d02001986 */ /* 0x0001e8000c10190a */
[----:B------:R0:W-:Y:S01]  /*0480*/  @P1 STG.E desc[UR10][R8.64+0x10], R11 ;  /* 0x0000100b08001986 */ /* 0x0001e2000c10190a */
[----:B------:R-:W-:-:S13]  /*0490*/  ISETP.NE.AND P1, PT, R6, RZ, PT ;  /* 0x000000ff0600720c */ /* 0x000fda0003f25270 */
[----:B0-----:R-:W-:Y:S05]  /*04a0*/  @P1 BRA `(.L_x_29) ;  /* 0xfffffffc00441947 */ /* 0x001fea000383ffff */
.L_x_28:
[----:B------:R-:W-:Y:S01]  /*04b0*/  IMAD.MOV.U32 R6, RZ, RZ, R10 ;  /* 0x000000ffff067224 */ /* 0x000fe200078e000a */
[----:B------:R-:W-:Y:S06]  /*04c0*/  @!P0 BRA `(.L_x_30) ;  /* 0x0000000000fc8947 */ /* 0x000fec0003800000 */
[----:B------:R-:W-:-:S04]  /*04d0*/  VIADD R8, R0, UR8 ;  /* 0x0000000800087c36 */ /* 0x000fc80008000000 */
[----:B------:R-:W-:-:S05]  /*04e0*/  IMAD.MOV R8, RZ, RZ, -R8 ;  /* 0x000000ffff087224 */ /* 0x000fca00078e0a08 */
[----:B------:R-:W-:-:S05]  /*04f0*/  PRMT R8, R8, 0x7710, RZ ;  /* 0x0000771008087816 */ /* 0x000fca00000000ff */
[----:B------:R-:W-:-:S05]  /*0500*/  IMAD.IADD R8, R7, 0x1, R8 ;  /* 0x0000000107087824 */ /* 0x000fca00078e0208 */
[----:B------:R-:W-:-:S04]  /*0510*/  LOP3.LUT R8, R8, 0x7, RZ, 0xc0, !PT ;  /* 0x0000000708087812 */ /* 0x000fc800078ec0ff */
[C---:B------:R-:W-:Y:S01]  /*0520*/  LOP3.LUT P0, RZ, R8.reuse, 0x3, RZ, 0xc0, !PT ;  /* 0x0000000308ff7812 */ /* 0x040fe2000780c0ff */
[----:B------:R-:W-:-:S05]  /*0530*/  VIADD R9, R8, 0xffffffff ;  /* 0xffffffff08097836 */ /* 0x000fca0000000000 */
[----:B------:R-:W-:-:S13]  /*0540*/  ISETP.GE.U32.AND P1, PT, R9, 0x3, PT ;  /* 0x000000030900780c */ /* 0x000fda0003f26070 */
[----:B------:R-:W-:Y:S05]  /*0550*/  @!P1 BRA `(.L_x_31) ;  /* 0x00000000005c9947 */ /* 0x000fea0003800000 */
[----:B------:R-:W0:Y:S01]  /*0560*/  LDC.64 R8, c[0x0][0x380] ;  /* 0x0000e000ff087b82 */ /* 0x000e220000000a00 */
[----:B------:R-:W2:Y:S01]  /*0570*/  LDG.E R11, desc[UR10][R2.64] ;  /* 0x0000000a020b7981 */ /* 0x000ea2000c1e1900 */
[----:B0-----:R-:W-:-:S05]  /*0580*/  IMAD.WIDE R8, R5, 0x4, R8 ;  /* 0x0000000405087825 */ /* 0x001fca00078e0208 */
        /* <DEDUP_REMOVED lines=16> */
[----:B------:R-:W-:Y:S01]  /*0690*/  VIADD R5, R5, 0x4 ;  /* 0x0000000405057836 */ /* 0x000fe20000000000 */
[----:B--2---:R-:W-:-:S13]  /*06a0*/  ISETP.GT.AND P1, PT, R11, R10, PT ;  /* 0x0000000a0b00720c */ /* 0x004fda0003f24270 */
[----:B------:R0:W-:Y:S04]  /*06b0*/  @P1 STG.E desc[UR10][R2.64], R10 ;  /* 0x0000000a02001986 */ /* 0x0001e8000c10190a */
[----:B------:R0:W-:Y:S02]  /*06c0*/  @P1 STG.E desc[UR10][R8.64+0x10], R11 ;  /* 0x0000100b08001986 */ /* 0x0001e4000c10190a */
.L_x_31:
[----:B------:R-:W-:Y:S05]  /*06d0*/  @!P0 BRA `(.L_x_30) ;  /* 0x0000000000788947 */ /* 0x000fea0003800000 */
[----:B0-----:R-:W-:-:S04]  /*06e0*/  VIADD R8, R4, UR8 ;  /* 0x0000000804087c36 */ /* 0x001fc80008000000 */
[----:B------:R-:W-:-:S05]  /*06f0*/  IMAD.MOV R8, RZ, RZ, -R8 ;  /* 0x000000ffff087224 */ /* 0x000fca00078e0a08 */
[----:B------:R-:W-:-:S05]  /*0700*/  PRMT R8, R8, 0x7710, RZ ;  /* 0x0000771008087816 */ /* 0x000fca00000000ff */
[----:B------:R-:W-:-:S05]  /*0710*/  IMAD.IADD R7, R7, 0x1, R8 ;  /* 0x0000000107077824 */ /* 0x000fca00078e0208 */
[C---:B------:R-:W-:Y:S02]  /*0720*/  LOP3.LUT R8, R7.reuse, 0x3, RZ, 0xc0, !PT ;  /* 0x0000000307087812 */ /* 0x040fe400078ec0ff */
[----:B------:R-:W-:Y:S02]  /*0730*/  LOP3.LUT R7, R7, 0x1, RZ, 0xc0, !PT ;  /* 0x0000000107077812 */ /* 0x000fe400078ec0ff */
[----:B------:R-:W-:Y:S02]  /*0740*/  ISETP.NE.AND P1, PT, R8, 0x1, PT ;  /* 0x000000010800780c */ /* 0x000fe40003f25270 */
[----:B------:R-:W-:-:S11]  /*0750*/  ISETP.NE.U32.AND P0, PT, R7, 0x1, PT ;  /* 0x000000010700780c */ /* 0x000fd60003f05070 */
        /* <DEDUP_REMOVED lines=14> */
.L_x_32:
[----:B------:R-:W-:Y:S05]  /*0840*/  @P0 BRA `(.L_x_30) ;  /* 0x00000000001c0947 */ /* 0x000fea0003800000 */
[----:B0-----:R-:W0:Y:S02]  /*0850*/  LDC.64 R8, c[0x0][0x380] ;  /* 0x0000e000ff087b82 */ /* 0x001e240000000a00 */
[----:B0-----:R-:W-:Y:S02]  /*0860*/  IMAD.WIDE R8, R5, 0x4, R8 ;  /* 0x0000000405087825 */ /* 0x001fe400078e0208 */
[----:B------:R-:W2:Y:S04]  /*0870*/  LDG.E R5, desc[UR10][R2.64] ;  /* 0x0000000a02057981 */ /* 0x000ea8000c1e1900 */
[----:B------:R-:W2:Y:S02]  /*0880*/  LDG.E R7, desc[UR10][R8.64+0x4] ;  /* 0x0000040a08077981 */ /* 0x000ea4000c1e1900 */
[----:B--2---:R-:W-:-:S13]  /*0890*/  ISETP.GT.AND P0, PT, R5, R7, PT ;  /* 0x000000070500720c */ /* 0x004fda0003f04270 */
[----:B------:R1:W-:Y:S04]  /*08a0*/  @P0 STG.E desc[UR10][R2.64], R7 ;  /* 0x0000000702000986 */ /* 0x0003e8000c10190a */
[----:B------:R1:W-:Y:S02]  /*08b0*/  @P0 STG.E desc[UR10][R8.64+0x4], R5 ;  /* 0x0000040508000986 */ /* 0x0003e4000c10190a */
.L_x_30:
[----:B------:R-:W2:Y:S01]  /*08c0*/  LDCU UR7, c[0x0][0x38c] ;  /* 0x00007180ff0777ac */ /* 0x000ea20008000800 */
[----:B------:R-:W-:Y:S02]  /*08d0*/  VIADD R0, R0, 0x1 ;  /* 0x0000000100007836 */ /* 0x000fe40000000000 */
[----:B------:R-:W-:Y:S01]  /*08e0*/  VIADD R4, R4, 0x1 ;  /* 0x0000000104047836 */ /* 0x000fe20000000000 */
[----:B------:R-:W-:Y:S01]  /*08f0*/  UIADD3 UR4, UPT, UPT, UR4, 0x1, URZ ;  /* 0x0000000104047890 */ /* 0x000fe2000fffe0ff */
[----:B--2---:R-:W-:-:S13]  /*0900*/  ISETP.NE.AND P0, PT, R6, UR7, PT ;  /* 0x0000000706007c0c */ /* 0x004fda000bf05270 */
[----:B------:R-:W-:Y:S05]  /*0910*/  @P0 BRA `(.L_x_33) ;  /* 0xfffffff400f00947 */ /* 0x000fea000383ffff */
[----:B------:R-:W-:Y:S05]  /*0920*/  EXIT ;  /* 0x000000000000794d */ /* 0x000fea0003800000 */
.L_x_34:
        /* <DEDUP_REMOVED lines=13> */
.L_x_36:


//--------------------- .nv.shared.reserved.0     --------------------------
	.section	.nv.shared.reserved.0,"aw",@nobits
	.weak		__nv_reservedSMEM_offset_0_alias
	.size		__nv_reservedSMEM_offset_0_alias, 0, 64
	.other		__nv_reservedSMEM_offset_0_alias,@"STO_CUDA_RESERVED_SHARED STV_DEFAULT"
__nv_reservedSMEM_offset_0_alias:
	.zero		0
	.zero		64


//--------------------- .nv.constant0._Z9partitionPiiiiS_S_ --------------------------
	.section	.nv.constant0._Z9partitionPiiiiS_S_,"a",@progbits
	.sectionflags	@""
	.align	4
.nv.constant0._Z9partitionPiiiiS_S_:
	.zero		936


//--------------------- .nv.constant0._Z14selection_sortPiii --------------------------
	.section	.nv.constant0._Z14selection_sortPiii,"a",@progbits
	.sectionflags	@""
	.align	4
.nv.constant0._Z14selection_sortPiii:
	.zero		912


//--------------------- SYMBOLS --------------------------

	.type		.nv.reservedSmem.offset0,@object
	.size		.nv.reservedSmem.offset0,0x4
